//
// Generated by NVIDIA NVVM Compiler
//
// Compiler Build ID: CL-36424714
// Cuda compilation tools, release 13.0, V13.0.88
// Based on NVVM 20.0.0
//

.version 9.0
.target sm_100
.address_size 64

	// .globl	_Z11global_testv

.visible .entry _Z11global_testv()
{


	ret;

}
	// .globl	_Z7my_testv
.visible .entry _Z7my_testv()
{


	ret;

}
	// .globl	_ZN4test7my_testEv
.visible .entry _ZN4test7my_testEv()
{


	ret;

}
	// .globl	_ZN2ns4funcEv
.visible .entry _ZN2ns4funcEv()
{


	ret;

}
	// .globl	_ZN1n7my_testEv
.visible .entry _ZN1n7my_testEv()
{


	ret;

}
	// .globl	_ZN8dim_test7my_testEv
.visible .entry _ZN8dim_test7my_testEv()
{


	ret;

}


// ===== COMPILED SASS (sm_100) =====

	.target	sm_100

	.elftype	@"ET_EXEC"


//--------------------- .note.nv.tkinfo           --------------------------
	.section	.note.nv.tkinfo,"",@"SHT_NOTE"
	.sectionflags	@"SHF_NOTE_NV_TKINFO"
	.tkinfo
        /*0018*/ 	.word	0x00000002
        /*0030*/ 	.string	""
        /*0030*/ 	.string	"ptxas"
        /*0030*/ 	.string	"Cuda compilation tools, release 13.0, V13.0.88"
        /*0030*/ 	.string	"Build cuda_13.0.r13.0/compiler.36424714_0"
        /*0030*/ 	.string	"-arch sm_100 -m 64 "



//--------------------- .note.nv.cuinfo           --------------------------
	.section	.note.nv.cuinfo,"",@"SHT_NOTE"
	.sectionflags	@"SHF_NOTE_NV_CUINFO"
        /*0018*/ 	.short	0x0002
        /*001a*/ 	.short	0x0064
        /*001c*/ 	.short	0x0082
	.zero		2


//--------------------- .nv.info                  --------------------------
	.section	.nv.info,"",@"SHT_CUDA_INFO"
	.align	4


	//----- nvinfo : EIATTR_REGCOUNT
	.align		4
        /*0000*/ 	.byte	0x04, 0x2f
        /*0002*/ 	.short	(.L_1 - .L_0)
	.align		4
.L_0:
        /*0004*/ 	.word	index@(_Z11global_testv)
        /*0008*/ 	.word	0x00000004


	//----- nvinfo : EIATTR_FRAME_SIZE
	.align		4
.L_1:
        /*000c*/ 	.byte	0x04, 0x11
        /*000e*/ 	.short	(.L_3 - .L_2)
	.align		4
.L_2:
        /*0010*/ 	.word	index@(_Z11global_testv)
        /*0014*/ 	.word	0x00000000


	//----- nvinfo : EIATTR_REGCOUNT
	.align		4
.L_3:
        /*0018*/ 	.byte	0x04, 0x2f
        /*001a*/ 	.short	(.L_5 - .L_4)
	.align		4
.L_4:
        /*001c*/ 	.word	index@(_Z7my_testv)
        /*0020*/ 	.word	0x00000004


	//----- nvinfo : EIATTR_FRAME_SIZE
	.align		4
.L_5:
        /*0024*/ 	.byte	0x04, 0x11
        /*0026*/ 	.short	(.L_7 - .L_6)
	.align		4
.L_6:
        /*0028*/ 	.word	index@(_Z7my_testv)
        /*002c*/ 	.word	0x00000000


	//----- nvinfo : EIATTR_REGCOUNT
	.align		4
.L_7:
        /*0030*/ 	.byte	0x04, 0x2f
        /*0032*/ 	.short	(.L_9 - .L_8)
	.align		4
.L_8:
        /*0034*/ 	.word	index@(_ZN4test7my_testEv)
        /*0038*/ 	.word	0x00000004


	//----- nvinfo : EIATTR_FRAME_SIZE
	.align		4
.L_9:
        /*003c*/ 	.byte	0x04, 0x11
        /*003e*/ 	.short	(.L_11 - .L_10)
	.align		4
.L_10:
        /*0040*/ 	.word	index@(_ZN4test7my_testEv)
        /*0044*/ 	.word	0x00000000


	//----- nvinfo : EIATTR_REGCOUNT
	.align		4
.L_11:
        /*0048*/ 	.byte	0x04, 0x2f
        /*004a*/ 	.short	(.L_13 - .L_12)
	.align		4
.L_12:
        /*004c*/ 	.word	index@(_ZN2ns4funcEv)
        /*0050*/ 	.word	0x00000004


	//----- nvinfo : EIATTR_FRAME_SIZE
	.align		4
.L_13:
        /*0054*/ 	.byte	0x04, 0x11
        /*0056*/ 	.short	(.L_15 - .L_14)
	.align		4
.L_14:
        /*0058*/ 	.word	index@(_ZN2ns4funcEv)
        /*005c*/ 	.word	0x00000000


	//----- nvinfo : EIATTR_REGCOUNT
	.align		4
.L_15:
        /*0060*/ 	.byte	0x04, 0x2f
        /*0062*/ 	.short	(.L_17 - .L_16)
	.align		4
.L_16:
        /*0064*/ 	.word	index@(_ZN1n7my_testEv)
        /*0068*/ 	.word	0x00000004


	//----- nvinfo : EIATTR_FRAME_SIZE
	.align		4
.L_17:
        /*006c*/ 	.byte	0x04, 0x11
        /*006e*/ 	.short	(.L_19 - .L_18)
	.align		4
.L_18:
        /*0070*/ 	.word	index@(_ZN1n7my_testEv)
        /*0074*/ 	.word	0x00000000


	//----- nvinfo : EIATTR_REGCOUNT
	.align		4
.L_19:
        /*0078*/ 	.byte	0x04, 0x2f
        /*007a*/ 	.short	(.L_21 - .L_20)
	.align		4
.L_20:
        /*007c*/ 	.word	index@(_ZN8dim_test7my_testEv)
        /*0080*/ 	.word	0x00000004


	//----- nvinfo : EIATTR_FRAME_SIZE
	.align		4
.L_21:
        /*0084*/ 	.byte	0x04, 0x11
        /*0086*/ 	.short	(.L_23 - .L_22)
	.align		4
.L_22:
        /*0088*/ 	.word	index@(_ZN8dim_test7my_testEv)
        /*008c*/ 	.word	0x00000000


	//----- nvinfo : EIATTR_MIN_STACK_SIZE
	.align		4
.L_23:
        /*0090*/ 	.byte	0x04, 0x12
        /*0092*/ 	.short	(.L_25 - .L_24)
	.align		4
.L_24:
        /*0094*/ 	.word	index@(_ZN8dim_test7my_testEv)
        /*0098*/ 	.word	0x00000000


	//----- nvinfo : EIATTR_MIN_STACK_SIZE
	.align		4
.L_25:
        /*009c*/ 	.byte	0x04, 0x12
        /*009e*/ 	.short	(.L_27 - .L_26)
	.align		4
.L_26:
        /*00a0*/ 	.word	index@(_ZN1n7my_testEv)
        /*00a4*/ 	.word	0x00000000


	//----- nvinfo : EIATTR_MIN_STACK_SIZE
	.align		4
.L_27:
        /*00a8*/ 	.byte	0x04, 0x12
        /*00aa*/ 	.short	(.L_29 - .L_28)
	.align		4
.L_28:
        /*00ac*/ 	.word	index@(_ZN2ns4funcEv)
        /*00b0*/ 	.word	0x00000000


	//----- nvinfo : EIATTR_MIN_STACK_SIZE
	.align		4
.L_29:
        /*00b4*/ 	.byte	0x04, 0x12
        /*00b6*/ 	.short	(.L_31 - .L_30)
	.align		4
.L_30:
        /*00b8*/ 	.word	index@(_ZN4test7my_testEv)
        /*00bc*/ 	.word	0x00000000


	//----- nvinfo : EIATTR_MIN_STACK_SIZE
	.align		4
.L_31:
        /*00c0*/ 	.byte	0x04, 0x12
        /*00c2*/ 	.short	(.L_33 - .L_32)
	.align		4
.L_32:
        /*00c4*/ 	.word	index@(_Z7my_testv)
        /*00c8*/ 	.word	0x00000000


	//----- nvinfo : EIATTR_MIN_STACK_SIZE
	.align		4
.L_33:
        /*00cc*/ 	.byte	0x04, 0x12
        /*00ce*/ 	.short	(.L_35 - .L_34)
	.align		4
.L_34:
        /*00d0*/ 	.word	index@(_Z11global_testv)
        /*00d4*/ 	.word	0x00000000
.L_35:


//--------------------- .nv.compat                --------------------------
	.section	.nv.compat,"",@"SHT_CUDA_COMPAT_INFO"
	.align	4
        /*0000*/ 	.byte	0x02, 0x09, 0x00, 0x00, 0x02, 0x02, 0x01, 0x00, 0x02, 0x05, 0x05, 0x00, 0x03, 0x07, 0x01, 0x01
        /*0010*/ 	.byte	0x02, 0x03, 0x00, 0x00, 0x02, 0x06, 0x01, 0x00, 0x04, 0x0b, 0x08, 0x00, 0x09, 0x00, 0x00, 0x00
        /*0020*/ 	.byte	0x00, 0x00, 0x00, 0x00


//--------------------- .nv.info._ZN8dim_test7my_testEv --------------------------
	.section	.nv.info._ZN8dim_test7my_testEv,"",@"SHT_CUDA_INFO"
	.sectionflags	@""
	.align	4


	//----- nvinfo : EIATTR_CUDA_API_VERSION
	.align		4
        /*0000*/ 	.byte	0x04, 0x37
        /*0002*/ 	.short	(.L_37 - .L_36)
.L_36:
        /*0004*/ 	.word	0x00000082


	//----- nvinfo : EIATTR_SPARSE_MMA_MASK
	.align		4
.L_37:
        /*0008*/ 	.byte	0x03, 0x50
        /*000a*/ 	.short	0x0000


	//----- nvinfo : EIATTR_MAXREG_COUNT
	.align		4
        /*000c*/ 	.byte	0x03, 0x1b
        /*000e*/ 	.short	0x00ff


	//----- nvinfo : EIATTR_MERCURY_ISA_VERSION
	.align		4
        /*0010*/ 	.byte	0x03, 0x5f
        /*0012*/ 	.short	0x0101


	//----- nvinfo : EIATTR_VRC_CTA_INIT_COUNT
	.align		4
        /*0014*/ 	.byte	0x02, 0x4a
	.zero		1
	.zero		1


	//----- nvinfo : EIATTR_EXIT_INSTR_OFFSETS
	.align		4
        /*0018*/ 	.byte	0x04, 0x1c
        /*001a*/ 	.short	(.L_39 - .L_38)


	//   ....[0]....
.L_38:
        /*001c*/ 	.word	0x00000010


	//----- nvinfo : EIATTR_SW_WAR
	.align		4
.L_39:
        /*0020*/ 	.byte	0x04, 0x36
        /*0022*/ 	.short	(.L_41 - .L_40)
.L_40:
        /*0024*/ 	.word	0x00000008
.L_41:


//--------------------- .nv.info._ZN1n7my_testEv  --------------------------
	.section	.nv.info._ZN1n7my_testEv,"",@"SHT_CUDA_INFO"
	.sectionflags	@""
	.align	4


	//----- nvinfo : EIATTR_CUDA_API_VERSION
	.align		4
        /*0000*/ 	.byte	0x04, 0x37
        /*0002*/ 	.short	(.L_43 - .L_42)
.L_42:
        /*0004*/ 	.word	0x00000082


	//----- nvinfo : EIATTR_SPARSE_MMA_MASK
	.align		4
.L_43:
        /*0008*/ 	.byte	0x03, 0x50
        /*000a*/ 	.short	0x0000


	//----- nvinfo : EIATTR_MAXREG_COUNT
	.align		4
        /*000c*/ 	.byte	0x03, 0x1b
        /*000e*/ 	.short	0x00ff


	//----- nvinfo : EIATTR_MERCURY_ISA_VERSION
	.align		4
        /*0010*/ 	.byte	0x03, 0x5f
        /*0012*/ 	.short	0x0101


	//----- nvinfo : EIATTR_VRC_CTA_INIT_COUNT
	.align		4
        /*0014*/ 	.byte	0x02, 0x4a
	.zero		1
	.zero		1


	//----- nvinfo : EIATTR_EXIT_INSTR_OFFSETS
	.align		4
        /*0018*/ 	.byte	0x04, 0x1c
        /*001a*/ 	.short	(.L_45 - .L_44)


	//   ....[0]....
.L_44:
        /*001c*/ 	.word	0x00000010


	//----- nvinfo : EIATTR_SW_WAR
	.align		4
.L_45:
        /*0020*/ 	.byte	0x04, 0x36
        /*0022*/ 	.short	(.L_47 - .L_46)
.L_46:
        /*0024*/ 	.word	0x00000008
.L_47:


//--------------------- .nv.info._ZN2ns4funcEv    --------------------------
	.section	.nv.info._ZN2ns4funcEv,"",@"SHT_CUDA_INFO"
	.sectionflags	@""
	.align	4


	//----- nvinfo : EIATTR_CUDA_API_VERSION
	.align		4
        /*0000*/ 	.byte	0x04, 0x37
        /*0002*/ 	.short	(.L_49 - .L_48)
.L_48:
        /*0004*/ 	.word	0x00000082


	//----- nvinfo : EIATTR_SPARSE_MMA_MASK
	.align		4
.L_49:
        /*0008*/ 	.byte	0x03, 0x50
        /*000a*/ 	.short	0x0000


	//----- nvinfo : EIATTR_MAXREG_COUNT
	.align		4
        /*000c*/ 	.byte	0x03, 0x1b
        /*000e*/ 	.short	0x00ff


	//----- nvinfo : EIATTR_MERCURY_ISA_VERSION
	.align		4
        /*0010*/ 	.byte	0x03, 0x5f
        /*0012*/ 	.short	0x0101


	//----- nvinfo : EIATTR_VRC_CTA_INIT_COUNT
	.align		4
        /*0014*/ 	.byte	0x02, 0x4a
	.zero		1
	.zero		1


	//----- nvinfo : EIATTR_EXIT_INSTR_OFFSETS
	.align		4
        /*0018*/ 	.byte	0x04, 0x1c
        /*001a*/ 	.short	(.L_51 - .L_50)


	//   ....[0]....
.L_50:
        /*001c*/ 	.word	0x00000010


	//----- nvinfo : EIATTR_SW_WAR
	.align		4
.L_51:
        /*0020*/ 	.byte	0x04, 0x36
        /*0022*/ 	.short	(.L_53 - .L_52)
.L_52:
        /*0024*/ 	.word	0x00000008
.L_53:


//--------------------- .nv.info._ZN4test7my_testEv --------------------------
	.section	.nv.info._ZN4test7my_testEv,"",@"SHT_CUDA_INFO"
	.sectionflags	@""
	.align	4


	//----- nvinfo : EIATTR_CUDA_API_VERSION
	.align		4
        /*0000*/ 	.byte	0x04, 0x37
        /*0002*/ 	.short	(.L_55 - .L_54)
.L_54:
        /*0004*/ 	.word	0x00000082


	//----- nvinfo : EIATTR_SPARSE_MMA_MASK
	.align		4
.L_55:
        /*0008*/ 	.byte	0x03, 0x50
        /*000a*/ 	.short	0x0000


	//----- nvinfo : EIATTR_MAXREG_COUNT
	.align		4
        /*000c*/ 	.byte	0x03, 0x1b
        /*000e*/ 	.short	0x00ff


	//----- nvinfo : EIATTR_MERCURY_ISA_VERSION
	.align		4
        /*0010*/ 	.byte	0x03, 0x5f
        /*0012*/ 	.short	0x0101


	//----- nvinfo : EIATTR_VRC_CTA_INIT_COUNT
	.align		4
        /*0014*/ 	.byte	0x02, 0x4a
	.zero		1
	.zero		1


	//----- nvinfo : EIATTR_EXIT_INSTR_OFFSETS
	.align		4
        /*0018*/ 	.byte	0x04, 0x1c
        /*001a*/ 	.short	(.L_57 - .L_56)


	//   ....[0]....
.L_56:
        /*001c*/ 	.word	0x00000010


	//----- nvinfo : EIATTR_SW_WAR
	.align		4
.L_57:
        /*0020*/ 	.byte	0x04, 0x36
        /*0022*/ 	.short	(.L_59 - .L_58)
.L_58:
        /*0024*/ 	.word	0x00000008
.L_59:


//--------------------- .nv.info._Z7my_testv      --------------------------
	.section	.nv.info._Z7my_testv,"",@"SHT_CUDA_INFO"
	.sectionflags	@""
	.align	4


	//----- nvinfo : EIATTR_CUDA_API_VERSION
	.align		4
        /*0000*/ 	.byte	0x04, 0x37
        /*0002*/ 	.short	(.L_61 - .L_60)
.L_60:
        /*0004*/ 	.word	0x00000082


	//----- nvinfo : EIATTR_SPARSE_MMA_MASK
	.align		4
.L_61:
        /*0008*/ 	.byte	0x03, 0x50
        /*000a*/ 	.short	0x0000


	//----- nvinfo : EIATTR_MAXREG_COUNT
	.align		4
        /*000c*/ 	.byte	0x03, 0x1b
        /*000e*/ 	.short	0x00ff


	//----- nvinfo : EIATTR_MERCURY_ISA_VERSION
	.align		4
        /*0010*/ 	.byte	0x03, 0x5f
        /*0012*/ 	.short	0x0101


	//----- nvinfo : EIATTR_VRC_CTA_INIT_COUNT
	.align		4
        /*0014*/ 	.byte	0x02, 0x4a
	.zero		1
	.zero		1


	//----- nvinfo : EIATTR_EXIT_INSTR_OFFSETS
	.align		4
        /*0018*/ 	.byte	0x04, 0x1c
        /*001a*/ 	.short	(.L_63 - .L_62)


	//   ....[0]....
.L_62:
        /*001c*/ 	.word	0x00000010


	//----- nvinfo : EIATTR_SW_WAR
	.align		4
.L_63:
        /*0020*/ 	.byte	0x04, 0x36
        /*0022*/ 	.short	(.L_65 - .L_64)
.L_64:
        /*0024*/ 	.word	0x00000008
.L_65:


//--------------------- .nv.info._Z11global_testv --------------------------
	.section	.nv.info._Z11global_testv,"",@"SHT_CUDA_INFO"
	.sectionflags	@""
	.align	4


	//----- nvinfo : EIATTR_CUDA_API_VERSION
	.align		4
        /*0000*/ 	.byte	0x04, 0x37
        /*0002*/ 	.short	(.L_67 - .L_66)
.L_66:
        /*0004*/ 	.word	0x00000082


	//----- nvinfo : EIATTR_SPARSE_MMA_MASK
	.align		4
.L_67:
        /*0008*/ 	.byte	0x03, 0x50
        /*000a*/ 	.short	0x0000


	//----- nvinfo : EIATTR_MAXREG_COUNT
	.align		4
        /*000c*/ 	.byte	0x03, 0x1b
        /*000e*/ 	.short	0x00ff


	//----- nvinfo : EIATTR_MERCURY_ISA_VERSION
	.align		4
        /*0010*/ 	.byte	0x03, 0x5f
        /*0012*/ 	.short	0x0101


	//----- nvinfo : EIATTR_VRC_CTA_INIT_COUNT
	.align		4
        /*0014*/ 	.byte	0x02, 0x4a
	.zero		1
	.zero		1


	//----- nvinfo : EIATTR_EXIT_INSTR_OFFSETS
	.align		4
        /*0018*/ 	.byte	0x04, 0x1c
        /*001a*/ 	.short	(.L_69 - .L_68)


	//   ....[0]....
.L_68:
        /*001c*/ 	.word	0x00000010


	//----- nvinfo : EIATTR_SW_WAR
	.align		4
.L_69:
        /*0020*/ 	.byte	0x04, 0x36
        /*0022*/ 	.short	(.L_71 - .L_70)
.L_70:
        /*0024*/ 	.word	0x00000008
.L_71:


//--------------------- .nv.callgraph             --------------------------
	.section	.nv.callgraph,"",@"SHT_CUDA_CALLGRAPH"
	.align	4
	.sectionentsize	8
	.align		4
        /*0000*/ 	.word	0x00000000
	.align		4
        /*0004*/ 	.word	0xffffffff
	.align		4
        /*0008*/ 	.word	0x00000000
	.align		4
        /*000c*/ 	.word	0xfffffffe
	.align		4
        /*0010*/ 	.word	0x00000000
	.align		4
        /*0014*/ 	.word	0xfffffffd
	.align		4
        /*0018*/ 	.word	0x00000000
	.align		4
        /*001c*/ 	.word	0xfffffffc


//--------------------- .text._ZN8dim_test7my_testEv --------------------------
	.section	.text._ZN8dim_test7my_testEv,"ax",@progbits
	.align	128
        .global         _ZN8dim_test7my_testEv
        .type           _ZN8dim_test7my_testEv,@function
        .size           _ZN8dim_test7my_testEv,(.L_x_6 - _ZN8dim_test7my_testEv)
        .other          _ZN8dim_test7my_testEv,@"STO_CUDA_ENTRY STV_DEFAULT"
_ZN8dim_test7my_testEv:
.text._ZN8dim_test7my_testEv:
[----:B------:R-:W-:Y:S01]  /*0000*/  LDC R1, c[0x0][0x37c] ;  /* 0x0000df00ff017b82 */ /* 0x000fe20000000800 */
[----:B------:R-:W-:Y:S05]  /*0010*/  EXIT ;  /* 0x000000000000794d */ /* 0x000fea0003800000 */
.L_x_0:
[----:B------:R-:W-:-:S00]  /*0020*/  BRA `(.L_x_0) ;  /* 0xfffffffc00fc7947 */ /* 0x000fc0000383ffff */
[----:B------:R-:W-:-:S00]  /*0030*/  NOP ;  /* 0x0000000000007918 */ /* 0x000fc00000000000 */
        /* <DEDUP_REMOVED lines=12> */
.L_x_6:


//--------------------- .text._ZN1n7my_testEv     --------------------------
	.section	.text._ZN1n7my_testEv,"ax",@progbits
	.align	128
        .global         _ZN1n7my_testEv
        .type           _ZN1n7my_testEv,@function
        .size           _ZN1n7my_testEv,(.L_x_7 - _ZN1n7my_testEv)
        .other          _ZN1n7my_testEv,@"STO_CUDA_ENTRY STV_DEFAULT"
_ZN1n7my_testEv:
.text._ZN1n7my_testEv:
[----:B------:R-:W-:Y:S01]  /*0000*/  LDC R1, c[0x0][0x37c] ;  /* 0x0000df00ff017b82 */ /* 0x000fe20000000800 */
[----:B------:R-:W-:Y:S05]  /*0010*/  EXIT ;  /* 0x000000000000794d */ /* 0x000fea0003800000 */
.L_x_1:
        /* <DEDUP_REMOVED lines=14> */
.L_x_7:


//--------------------- .text._ZN2ns4funcEv       --------------------------
	.section	.text._ZN2ns4funcEv,"ax",@progbits
	.align	128
        .global         _ZN2ns4funcEv
        .type           _ZN2ns4funcEv,@function
        .size           _ZN2ns4funcEv,(.L_x_8 - _ZN2ns4funcEv)
        .other          _ZN2ns4funcEv,@"STO_CUDA_ENTRY STV_DEFAULT"
_ZN2ns4funcEv:
.text._ZN2ns4funcEv:
[----:B------:R-:W-:Y:S01]  /*0000*/  LDC R1, c[0x0][0x37c] ;  /* 0x0000df00ff017b82 */ /* 0x000fe20000000800 */
[----:B------:R-:W-:Y:S05]  /*0010*/  EXIT ;  /* 0x000000000000794d */ /* 0x000fea0003800000 */
.L_x_2:
        /* <DEDUP_REMOVED lines=14> */
.L_x_8:


//--------------------- .text._ZN4test7my_testEv  --------------------------
	.section	.text._ZN4test7my_testEv,"ax",@progbits
	.align	128
        .global         _ZN4test7my_testEv
        .type           _ZN4test7my_testEv,@function
        .size           _ZN4test7my_testEv,(.L_x_9 - _ZN4test7my_testEv)
        .other          _ZN4test7my_testEv,@"STO_CUDA_ENTRY STV_DEFAULT"
_ZN4test7my_testEv:
.text._ZN4test7my_testEv:
[----:B------:R-:W-:Y:S01]  /*0000*/  LDC R1, c[0x0][0x37c] ;  /* 0x0000df00ff017b82 */ /* 0x000fe20000000800 */
[----:B------:R-:W-:Y:S05]  /*0010*/  EXIT ;  /* 0x000000000000794d */ /* 0x000fea0003800000 */
.L_x_3:
        /* <DEDUP_REMOVED lines=14> */
.L_x_9:


//--------------------- .text._Z7my_testv         --------------------------
	.section	.text._Z7my_testv,"ax",@progbits
	.align	128
        .global         _Z7my_testv
        .type           _Z7my_testv,@function
        .size           _Z7my_testv,(.L_x_10 - _Z7my_testv)
        .other          _Z7my_testv,@"STO_CUDA_ENTRY STV_DEFAULT"
_Z7my_testv:
.text._Z7my_testv:
[----:B------:R-:W-:Y:S01]  /*0000*/  LDC R1, c[0x0][0x37c] ;  /* 0x0000df00ff017b82 */ /* 0x000fe20000000800 */
[----:B------:R-:W-:Y:S05]  /*0010*/  EXIT ;  /* 0x000000000000794d */ /* 0x000fea0003800000 */
.L_x_4:
        /* <DEDUP_REMOVED lines=14> */
.L_x_10:


//--------------------- .text._Z11global_testv    --------------------------
	.section	.text._Z11global_testv,"ax",@progbits
	.align	128
        .global         _Z11global_testv
        .type           _Z11global_testv,@function
        .size           _Z11global_testv,(.L_x_11 - _Z11global_testv)
        .other          _Z11global_testv,@"STO_CUDA_ENTRY STV_DEFAULT"
_Z11global_testv:
.text._Z11global_testv:
[----:B------:R-:W-:Y:S01]  /*0000*/  LDC R1, c[0x0][0x37c] ;  /* 0x0000df00ff017b82 */ /* 0x000fe20000000800 */
[----:B------:R-:W-:Y:S05]  /*0010*/  EXIT ;  /* 0x000000000000794d */ /* 0x000fea0003800000 */
.L_x_5:
        /* <DEDUP_REMOVED lines=14> */
.L_x_11:


//--------------------- .nv.shared.reserved.0     --------------------------
	.section	.nv.shared.reserved.0,"aw",@nobits
	.weak		__nv_reservedSMEM_offset_0_alias
	.size		__nv_reservedSMEM_offset_0_alias, 0, 64
	.other		__nv_reservedSMEM_offset_0_alias,@"STO_CUDA_RESERVED_SHARED STV_DEFAULT"
__nv_reservedSMEM_offset_0_alias:
	.zero		0
	.zero		64


//--------------------- .nv.constant0._ZN8dim_test7my_testEv --------------------------
	.section	.nv.constant0._ZN8dim_test7my_testEv,"a",@progbits
	.sectionflags	@""
	.align	4
.nv.constant0._ZN8dim_test7my_testEv:
	.zero		896


//--------------------- .nv.constant0._ZN1n7my_testEv --------------------------
	.section	.nv.constant0._ZN1n7my_testEv,"a",@progbits
	.sectionflags	@""
	.align	4
.nv.constant0._ZN1n7my_testEv:
	.zero		896


//--------------------- .nv.constant0._ZN2ns4funcEv --------------------------
	.section	.nv.constant0._ZN2ns4funcEv,"a",@progbits
	.sectionflags	@""
	.align	4
.nv.constant0._ZN2ns4funcEv:
	.zero		896


//--------------------- .nv.constant0._ZN4test7my_testEv --------------------------
	.section	.nv.constant0._ZN4test7my_testEv,"a",@progbits
	.sectionflags	@""
	.align	4
.nv.constant0._ZN4test7my_testEv:
	.zero		896


//--------------------- .nv.constant0._Z7my_testv --------------------------
	.section	.nv.constant0._Z7my_testv,"a",@progbits
	.sectionflags	@""
	.align	4
.nv.constant0._Z7my_testv:
	.zero		896


//--------------------- .nv.constant0._Z11global_testv --------------------------
	.section	.nv.constant0._Z11global_testv,"a",@progbits
	.sectionflags	@""
	.align	4
.nv.constant0._Z11global_testv:
	.zero		896


//--------------------- SYMBOLS --------------------------

	.type		.nv.reservedSmem.offset0,@object
	.size		.nv.reservedSmem.offset0,0x4
